//
// Generated by NVIDIA NVVM Compiler
//
// Compiler Build ID: CL-36424714
// Cuda compilation tools, release 13.0, V13.0.88
// Based on NVVM 20.0.0
//

.version 9.0
.target sm_100
.address_size 64

	// .globl	_Z3AddPdS_S_i

.visible .entry _Z3AddPdS_S_i(
	.param .u64 .ptr .align 1 _Z3AddPdS_S_i_param_0,
	.param .u64 .ptr .align 1 _Z3AddPdS_S_i_param_1,
	.param .u64 .ptr .align 1 _Z3AddPdS_S_i_param_2,
	.param .u32 _Z3AddPdS_S_i_param_3
)
{
	.reg .pred 	%p<2>;
	.reg .b32 	%r<14>;
	.reg .b64 	%rd<11>;
	.reg .b64 	%fd<4>;

	ld.param.u64 	%rd1, [_Z3AddPdS_S_i_param_0];
	ld.param.u64 	%rd2, [_Z3AddPdS_S_i_param_1];
	ld.param.u64 	%rd3, [_Z3AddPdS_S_i_param_2];
	ld.param.u32 	%r4, [_Z3AddPdS_S_i_param_3];
	mov.u32 	%r5, %ctaid.x;
	mov.u32 	%r6, %ntid.x;
	mov.u32 	%r7, %tid.x;
	mad.lo.s32 	%r1, %r5, %r6, %r7;
	mov.u32 	%r8, %ctaid.y;
	mov.u32 	%r9, %ntid.y;
	mov.u32 	%r10, %tid.y;
	mad.lo.s32 	%r11, %r8, %r9, %r10;
	max.s32 	%r12, %r1, %r11;
	setp.ge.s32 	%p1, %r12, %r4;
	@%p1 bra 	$L__BB0_2;
	cvta.to.global.u64 	%rd4, %rd1;
	cvta.to.global.u64 	%rd5, %rd2;
	cvta.to.global.u64 	%rd6, %rd3;
	mad.lo.s32 	%r13, %r4, %r1, %r11;
	mul.wide.s32 	%rd7, %r13, 8;
	add.s64 	%rd8, %rd4, %rd7;
	ld.global.f64 	%fd1, [%rd8];
	add.s64 	%rd9, %rd5, %rd7;
	ld.global.f64 	%fd2, [%rd9];
	add.f64 	%fd3, %fd1, %fd2;
	add.s64 	%rd10, %rd6, %rd7;
	st.global.f64 	[%rd10], %fd3;
$L__BB0_2:
	ret;

}


// ===== COMPILED SASS (sm_100) =====

	.target	sm_100

	.elftype	@"ET_EXEC"


//--------------------- .note.nv.tkinfo           --------------------------
	.section	.note.nv.tkinfo,"",@"SHT_NOTE"
	.sectionflags	@"SHF_NOTE_NV_TKINFO"
	.tkinfo
        /*0018*/ 	.word	0x00000002
        /*0030*/ 	.string	""
        /*0030*/ 	.string	"ptxas"
        /*0030*/ 	.string	"Cuda compilation tools, release 13.0, V13.0.88"
        /*0030*/ 	.string	"Build cuda_13.0.r13.0/compiler.36424714_0"
        /*0030*/ 	.string	"-arch sm_100 -m 64 "



//--------------------- .note.nv.cuinfo           --------------------------
	.section	.note.nv.cuinfo,"",@"SHT_NOTE"
	.sectionflags	@"SHF_NOTE_NV_CUINFO"
        /*0018*/ 	.short	0x0002
        /*001a*/ 	.short	0x0064
        /*001c*/ 	.short	0x0082
	.zero		2


//--------------------- .nv.info                  --------------------------
	.section	.nv.info,"",@"SHT_CUDA_INFO"
	.align	4


	//----- nvinfo : EIATTR_REGCOUNT
	.align		4
        /*0000*/ 	.byte	0x04, 0x2f
        /*0002*/ 	.short	(.L_1 - .L_0)
	.align		4
.L_0:
        /*0004*/ 	.word	index@(_Z3AddPdS_S_i)
        /*0008*/ 	.word	0x0000000e


	//----- nvinfo : EIATTR_FRAME_SIZE
	.align		4
.L_1:
        /*000c*/ 	.byte	0x04, 0x11
        /*000e*/ 	.short	(.L_3 - .L_2)
	.align		4
.L_2:
        /*0010*/ 	.word	index@(_Z3AddPdS_S_i)
        /*0014*/ 	.word	0x00000000


	//----- nvinfo : EIATTR_MIN_STACK_SIZE
	.align		4
.L_3:
        /*0018*/ 	.byte	0x04, 0x12
        /*001a*/ 	.short	(.L_5 - .L_4)
	.align		4
.L_4:
        /*001c*/ 	.word	index@(_Z3AddPdS_S_i)
        /*0020*/ 	.word	0x00000000
.L_5:


//--------------------- .nv.compat                --------------------------
	.section	.nv.compat,"",@"SHT_CUDA_COMPAT_INFO"
	.align	4
        /*0000*/ 	.byte	0x02, 0x09, 0x00, 0x00, 0x02, 0x02, 0x01, 0x00, 0x02, 0x05, 0x05, 0x00, 0x03, 0x07, 0x01, 0x01
        /*0010*/ 	.byte	0x02, 0x03, 0x00, 0x00, 0x02, 0x06, 0x01, 0x00, 0x04, 0x0b, 0x08, 0x00, 0x01, 0x00, 0x00, 0x00
        /*0020*/ 	.byte	0x00, 0x00, 0x00, 0x00


//--------------------- .nv.info._Z3AddPdS_S_i    --------------------------
	.section	.nv.info._Z3AddPdS_S_i,"",@"SHT_CUDA_INFO"
	.sectionflags	@""
	.align	4


	//----- nvinfo : EIATTR_CUDA_API_VERSION
	.align		4
        /*0000*/ 	.byte	0x04, 0x37
        /*0002*/ 	.short	(.L_7 - .L_6)
.L_6:
        /*0004*/ 	.word	0x00000082


	//----- nvinfo : EIATTR_KPARAM_INFO
	.align		4
.L_7:
        /*0008*/ 	.byte	0x04, 0x17
        /*000a*/ 	.short	(.L_9 - .L_8)
.L_8:
        /*000c*/ 	.word	0x00000000
        /*0010*/ 	.short	0x0003
        /*0012*/ 	.short	0x0018
        /*0014*/ 	.byte	0x00, 0xf0, 0x11, 0x00


	//----- nvinfo : EIATTR_KPARAM_INFO
	.align		4
.L_9:
        /*0018*/ 	.byte	0x04, 0x17
        /*001a*/ 	.short	(.L_11 - .L_10)
.L_10:
        /*001c*/ 	.word	0x00000000
        /*0020*/ 	.short	0x0002
        /*0022*/ 	.short	0x0010
        /*0024*/ 	.byte	0x00, 0xf5, 0x21, 0x00


	//----- nvinfo : EIATTR_KPARAM_INFO
	.align		4
.L_11:
        /*0028*/ 	.byte	0x04, 0x17
        /*002a*/ 	.short	(.L_13 - .L_12)
.L_12:
        /*002c*/ 	.word	0x00000000
        /*0030*/ 	.short	0x0001
        /*0032*/ 	.short	0x0008
        /*0034*/ 	.byte	0x00, 0xf5, 0x21, 0x00


	//----- nvinfo : EIATTR_KPARAM_INFO
	.align		4
.L_13:
        /*0038*/ 	.byte	0x04, 0x17
        /*003a*/ 	.short	(.L_15 - .L_14)
.L_14:
        /*003c*/ 	.word	0x00000000
        /*0040*/ 	.short	0x0000
        /*0042*/ 	.short	0x0000
        /*0044*/ 	.byte	0x00, 0xf5, 0x21, 0x00


	//----- nvinfo : EIATTR_SPARSE_MMA_MASK
	.align		4
.L_15:
        /*0048*/ 	.byte	0x03, 0x50
        /*004a*/ 	.short	0x0000


	//----- nvinfo : EIATTR_MAXREG_COUNT
	.align		4
        /*004c*/ 	.byte	0x03, 0x1b
        /*004e*/ 	.short	0x00ff


	//----- nvinfo : EIATTR_MERCURY_ISA_VERSION
	.align		4
        /*0050*/ 	.byte	0x03, 0x5f
        /*0052*/ 	.short	0x0101


	//----- nvinfo : EIATTR_VRC_CTA_INIT_COUNT
	.align		4
        /*0054*/ 	.byte	0x02, 0x4a
	.zero		1
	.zero		1


	//----- nvinfo : EIATTR_EXIT_INSTR_OFFSETS
	.align		4
        /*0058*/ 	.byte	0x04, 0x1c
        /*005a*/ 	.short	(.L_17 - .L_16)


	//   ....[0]....
.L_16:
        /*005c*/ 	.word	0x000000c0


	//   ....[1]....
        /*0060*/ 	.word	0x00000190


	//----- nvinfo : EIATTR_CBANK_PARAM_SIZE
	.align		4
.L_17:
        /*0064*/ 	.byte	0x03, 0x19
        /*0066*/ 	.short	0x001c


	//----- nvinfo : EIATTR_PARAM_CBANK
	.align		4
        /*0068*/ 	.byte	0x04, 0x0a
        /*006a*/ 	.short	(.L_19 - .L_18)
	.align		4
.L_18:
        /*006c*/ 	.word	index@(.nv.constant0._Z3AddPdS_S_i)
        /*0070*/ 	.short	0x0380
        /*0072*/ 	.short	0x001c


	//----- nvinfo : EIATTR_SW_WAR
	.align		4
.L_19:
        /*0074*/ 	.byte	0x04, 0x36
        /*0076*/ 	.short	(.L_21 - .L_20)
.L_20:
        /*0078*/ 	.word	0x00000008
.L_21:


//--------------------- .nv.callgraph             --------------------------
	.section	.nv.callgraph,"",@"SHT_CUDA_CALLGRAPH"
	.align	4
	.sectionentsize	8
	.align		4
        /*0000*/ 	.word	0x00000000
	.align		4
        /*0004*/ 	.word	0xffffffff
	.align		4
        /*0008*/ 	.word	0x00000000
	.align		4
        /*000c*/ 	.word	0xfffffffe
	.align		4
        /*0010*/ 	.word	0x00000000
	.align		4
        /*0014*/ 	.word	0xfffffffd
	.align		4
        /*0018*/ 	.word	0x00000000
	.align		4
        /*001c*/ 	.word	0xfffffffc


//--------------------- .text._Z3AddPdS_S_i       --------------------------
	.section	.text._Z3AddPdS_S_i,"ax",@progbits
	.align	128
        .global         _Z3AddPdS_S_i
        .type           _Z3AddPdS_S_i,@function
        .size           _Z3AddPdS_S_i,(.L_x_1 - _Z3AddPdS_S_i)
        .other          _Z3AddPdS_S_i,@"STO_CUDA_ENTRY STV_DEFAULT"
_Z3AddPdS_S_i:
.text._Z3AddPdS_S_i:
[----:B------:R-:W-:Y:S01]  /*0000*/  LDC R1, c[0x0][0x37c] ;  /* 0x0000df00ff017b82 */ /* 0x000fe20000000800 */
[----:B------:R-:W0:Y:S07]  /*0010*/  S2R R3, SR_TID.X ;  /* 0x0000000000037919 */ /* 0x000e2e0000002100 */
[----:B------:R-:W0:Y:S01]  /*0020*/  LDC R0, c[0x0][0x360] ;  /* 0x0000d800ff007b82 */ /* 0x000e220000000800 */
[----:B------:R-:W1:Y:S01]  /*0030*/  LDCU UR6, c[0x0][0x398] ;  /* 0x00007300ff0677ac */ /* 0x000e620008000800 */
[----:B------:R-:W2:Y:S06]  /*0040*/  S2R R2, SR_TID.Y ;  /* 0x0000000000027919 */ /* 0x000eac0000002200 */
[----:B------:R-:W0:Y:S08]  /*0050*/  S2UR UR4, SR_CTAID.X ;  /* 0x00000000000479c3 */ /* 0x000e300000002500 */
[----:B------:R-:W2:Y:S08]  /*0060*/  S2UR UR5, SR_CTAID.Y ;  /* 0x00000000000579c3 */ /* 0x000eb00000002600 */
[----:B------:R-:W2:Y:S01]  /*0070*/  LDC R7, c[0x0][0x364] ;  /* 0x0000d900ff077b82 */ /* 0x000ea20000000800 */
[----:B0-----:R-:W-:-:S02]  /*0080*/  IMAD R0, R0, UR4, R3 ;  /* 0x0000000400007c24 */ /* 0x001fc4000f8e0203 */
[----:B--2---:R-:W-:-:S05]  /*0090*/  IMAD R7, R7, UR5, R2 ;  /* 0x0000000507077c24 */ /* 0x004fca000f8e0202 */
[----:B------:R-:W-:-:S04]  /*00a0*/  VIMNMX R2, PT, PT, R0, R7, !PT ;  /* 0x0000000700027248 */ /* 0x000fc80007fe0100 */
[----:B-1----:R-:W-:-:S13]  /*00b0*/  ISETP.GE.AND P0, PT, R2, UR6, PT ;  /* 0x0000000602007c0c */ /* 0x002fda000bf06270 */
[----:B------:R-:W-:Y:S05]  /*00c0*/  @P0 EXIT ;  /* 0x000000000000094d */ /* 0x000fea0003800000 */
[----:B------:R-:W0:Y:S01]  /*00d0*/  LDC.64 R2, c[0x0][0x380] ;  /* 0x0000e000ff027b82 */ /* 0x000e220000000a00 */
[----:B------:R-:W1:Y:S01]  /*00e0*/  LDCU.64 UR4, c[0x0][0x358] ;  /* 0x00006b00ff0477ac */ /* 0x000e620008000a00 */
[----:B------:R-:W-:-:S06]  /*00f0*/  IMAD R11, R0, UR6, R7 ;  /* 0x00000006000b7c24 */ /* 0x000fcc000f8e0207 */
[----:B------:R-:W2:Y:S08]  /*0100*/  LDC.64 R4, c[0x0][0x388] ;  /* 0x0000e200ff047b82 */ /* 0x000eb00000000a00 */
[----:B------:R-:W3:Y:S01]  /*0110*/  LDC.64 R8, c[0x0][0x390] ;  /* 0x0000e400ff087b82 */ /* 0x000ee20000000a00 */
[----:B0-----:R-:W-:-:S06]  /*0120*/  IMAD.WIDE R2, R11, 0x8, R2 ;  /* 0x000000080b027825 */ /* 0x001fcc00078e0202 */
[----:B-1----:R-:W4:Y:S01]  /*0130*/  LDG.E.64 R2, desc[UR4][R2.64] ;  /* 0x0000000402027981 */ /* 0x002f22000c1e1b00 */
[----:B--2---:R-:W-:-:S06]  /*0140*/  IMAD.WIDE R4, R11, 0x8, R4 ;  /* 0x000000080b047825 */ /* 0x004fcc00078e0204 */
[----:B------:R-:W4:Y:S01]  /*0150*/  LDG.E.64 R4, desc[UR4][R4.64] ;  /* 0x0000000404047981 */ /* 0x000f22000c1e1b00 */
[----:B---3--:R-:W-:Y:S01]  /*0160*/  IMAD.WIDE R8, R11, 0x8, R8 ;  /* 0x000000080b087825 */ /* 0x008fe200078e0208 */
[----:B----4-:R-:W-:-:S07]  /*0170*/  DADD R6, R2, R4 ;  /* 0x0000000002067229 */ /* 0x010fce0000000004 */
[----:B------:R-:W-:Y:S01]  /*0180*/  STG.E.64 desc[UR4][R8.64], R6 ;  /* 0x0000000608007986 */ /* 0x000fe2000c101b04 */
[----:B------:R-:W-:Y:S05]  /*0190*/  EXIT ;  /* 0x000000000000794d */ /* 0x000fea0003800000 */
.L_x_0:
[----:B------:R-:W-:-:S00]  /*01a0*/  BRA `(.L_x_0) ;  /* 0xfffffffc00fc7947 */ /* 0x000fc0000383ffff */
[----:B------:R-:W-:-:S00]  /*01b0*/  NOP ;  /* 0x0000000000007918 */ /* 0x000fc00000000000 */
        /* <DEDUP_REMOVED lines=12> */
.L_x_1:


//--------------------- .nv.shared.reserved.0     --------------------------
	.section	.nv.shared.reserved.0,"aw",@nobits
	.weak		__nv_reservedSMEM_offset_0_alias
	.size		__nv_reservedSMEM_offset_0_alias, 0, 64
	.other		__nv_reservedSMEM_offset_0_alias,@"STO_CUDA_RESERVED_SHARED STV_DEFAULT"
__nv_reservedSMEM_offset_0_alias:
	.zero		0
	.zero		64


//--------------------- .nv.constant0._Z3AddPdS_S_i --------------------------
	.section	.nv.constant0._Z3AddPdS_S_i,"a",@progbits
	.sectionflags	@""
	.align	4
.nv.constant0._Z3AddPdS_S_i:
	.zero		924


//--------------------- SYMBOLS --------------------------

	.type		.nv.reservedSmem.offset0,@object
	.size		.nv.reservedSmem.offset0,0x4
